//
// Generated by NVIDIA NVVM Compiler
//
// Compiler Build ID: CL-36424714
// Cuda compilation tools, release 13.0, V13.0.88
// Based on NVVM 20.0.0
//

.version 9.0
.target sm_100
.address_size 64

	// .globl	_Z9compute_MP6float2S0_i

.visible .entry _Z9compute_MP6float2S0_i(
	.param .u64 .ptr .align 1 _Z9compute_MP6float2S0_i_param_0,
	.param .u64 .ptr .align 1 _Z9compute_MP6float2S0_i_param_1,
	.param .u32 _Z9compute_MP6float2S0_i_param_2
)
{
	.reg .pred 	%p<3>;
	.reg .b32 	%r<16>;
	.reg .b32 	%f<6>;
	.reg .b64 	%rd<13>;

	ld.param.u64 	%rd3, [_Z9compute_MP6float2S0_i_param_0];
	ld.param.u64 	%rd4, [_Z9compute_MP6float2S0_i_param_1];
	ld.param.u32 	%r4, [_Z9compute_MP6float2S0_i_param_2];
	cvta.to.global.u64 	%rd1, %rd3;
	cvta.to.global.u64 	%rd2, %rd4;
	mov.u32 	%r6, %tid.x;
	mov.u32 	%r7, %tid.y;
	mov.u32 	%r8, %ctaid.x;
	mov.u32 	%r9, %ctaid.y;
	mov.u32 	%r10, %ntid.x;
	mov.u32 	%r11, %ntid.y;
	mad.lo.s32 	%r12, %r10, %r8, %r6;
	mad.lo.s32 	%r2, %r11, %r9, %r7;
	mad.lo.s32 	%r3, %r4, %r2, %r12;
	max.s32 	%r13, %r2, %r12;
	setp.ge.s32 	%p1, %r13, %r4;
	@%p1 bra 	$L__BB0_4;
	setp.le.u32 	%p2, %r2, %r12;
	@%p2 bra 	$L__BB0_3;
	mul.wide.s32 	%rd9, %r3, 8;
	add.s64 	%rd10, %rd1, %rd9;
	sub.s32 	%r15, %r2, %r12;
	mul.wide.u32 	%rd11, %r15, 8;
	add.s64 	%rd12, %rd2, %rd11;
	ld.global.v2.f32 	{%f4, %f5}, [%rd12];
	st.global.v2.f32 	[%rd10], {%f4, %f5};
	bra.uni 	$L__BB0_4;
$L__BB0_3:
	sub.s32 	%r14, %r12, %r2;
	mul.wide.u32 	%rd5, %r14, 8;
	add.s64 	%rd6, %rd2, %rd5;
	ld.global.v2.f32 	{%f1, %f2}, [%rd6];
	neg.f32 	%f3, %f2;
	mul.wide.s32 	%rd7, %r3, 8;
	add.s64 	%rd8, %rd1, %rd7;
	st.global.v2.f32 	[%rd8], {%f1, %f3};
$L__BB0_4:
	ret;

}


// ===== COMPILED SASS (sm_100) =====

	.target	sm_100

	.elftype	@"ET_EXEC"


//--------------------- .note.nv.tkinfo           --------------------------
	.section	.note.nv.tkinfo,"",@"SHT_NOTE"
	.sectionflags	@"SHF_NOTE_NV_TKINFO"
	.tkinfo
        /*0018*/ 	.word	0x00000002
        /*0030*/ 	.string	""
        /*0030*/ 	.string	"ptxas"
        /*0030*/ 	.string	"Cuda compilation tools, release 13.0, V13.0.88"
        /*0030*/ 	.string	"Build cuda_13.0.r13.0/compiler.36424714_0"
        /*0030*/ 	.string	"-arch sm_100 -m 64 "



//--------------------- .note.nv.cuinfo           --------------------------
	.section	.note.nv.cuinfo,"",@"SHT_NOTE"
	.sectionflags	@"SHF_NOTE_NV_CUINFO"
        /*0018*/ 	.short	0x0002
        /*001a*/ 	.short	0x0064
        /*001c*/ 	.short	0x0082
	.zero		2


//--------------------- .nv.info                  --------------------------
	.section	.nv.info,"",@"SHT_CUDA_INFO"
	.align	4


	//----- nvinfo : EIATTR_REGCOUNT
	.align		4
        /*0000*/ 	.byte	0x04, 0x2f
        /*0002*/ 	.short	(.L_1 - .L_0)
	.align		4
.L_0:
        /*0004*/ 	.word	index@(_Z9compute_MP6float2S0_i)
        /*0008*/ 	.word	0x0000000c


	//----- nvinfo : EIATTR_FRAME_SIZE
	.align		4
.L_1:
        /*000c*/ 	.byte	0x04, 0x11
        /*000e*/ 	.short	(.L_3 - .L_2)
	.align		4
.L_2:
        /*0010*/ 	.word	index@(_Z9compute_MP6float2S0_i)
        /*0014*/ 	.word	0x00000000


	//----- nvinfo : EIATTR_MIN_STACK_SIZE
	.align		4
.L_3:
        /*0018*/ 	.byte	0x04, 0x12
        /*001a*/ 	.short	(.L_5 - .L_4)
	.align		4
.L_4:
        /*001c*/ 	.word	index@(_Z9compute_MP6float2S0_i)
        /*0020*/ 	.word	0x00000000
.L_5:


//--------------------- .nv.compat                --------------------------
	.section	.nv.compat,"",@"SHT_CUDA_COMPAT_INFO"
	.align	4
        /*0000*/ 	.byte	0x02, 0x09, 0x00, 0x00, 0x02, 0x02, 0x01, 0x00, 0x02, 0x05, 0x05, 0x00, 0x03, 0x07, 0x01, 0x01
        /*0010*/ 	.byte	0x02, 0x03, 0x00, 0x00, 0x02, 0x06, 0x01, 0x00, 0x04, 0x0b, 0x08, 0x00, 0x09, 0x00, 0x00, 0x00
        /*0020*/ 	.byte	0x00, 0x00, 0x00, 0x00


//--------------------- .nv.info._Z9compute_MP6float2S0_i --------------------------
	.section	.nv.info._Z9compute_MP6float2S0_i,"",@"SHT_CUDA_INFO"
	.sectionflags	@""
	.align	4


	//----- nvinfo : EIATTR_CUDA_API_VERSION
	.align		4
        /*0000*/ 	.byte	0x04, 0x37
        /*0002*/ 	.short	(.L_7 - .L_6)
.L_6:
        /*0004*/ 	.word	0x00000082


	//----- nvinfo : EIATTR_KPARAM_INFO
	.align		4
.L_7:
        /*0008*/ 	.byte	0x04, 0x17
        /*000a*/ 	.short	(.L_9 - .L_8)
.L_8:
        /*000c*/ 	.word	0x00000000
        /*0010*/ 	.short	0x0002
        /*0012*/ 	.short	0x0010
        /*0014*/ 	.byte	0x00, 0xf0, 0x11, 0x00


	//----- nvinfo : EIATTR_KPARAM_INFO
	.align		4
.L_9:
        /*0018*/ 	.byte	0x04, 0x17
        /*001a*/ 	.short	(.L_11 - .L_10)
.L_10:
        /*001c*/ 	.word	0x00000000
        /*0020*/ 	.short	0x0001
        /*0022*/ 	.short	0x0008
        /*0024*/ 	.byte	0x00, 0xf5, 0x21, 0x00


	//----- nvinfo : EIATTR_KPARAM_INFO
	.align		4
.L_11:
        /*0028*/ 	.byte	0x04, 0x17
        /*002a*/ 	.short	(.L_13 - .L_12)
.L_12:
        /*002c*/ 	.word	0x00000000
        /*0030*/ 	.short	0x0000
        /*0032*/ 	.short	0x0000
        /*0034*/ 	.byte	0x00, 0xf5, 0x21, 0x00


	//----- nvinfo : EIATTR_SPARSE_MMA_MASK
	.align		4
.L_13:
        /*0038*/ 	.byte	0x03, 0x50
        /*003a*/ 	.short	0x0000


	//----- nvinfo : EIATTR_MAXREG_COUNT
	.align		4
        /*003c*/ 	.byte	0x03, 0x1b
        /*003e*/ 	.short	0x00ff


	//----- nvinfo : EIATTR_MERCURY_ISA_VERSION
	.align		4
        /*0040*/ 	.byte	0x03, 0x5f
        /*0042*/ 	.short	0x0101


	//----- nvinfo : EIATTR_VRC_CTA_INIT_COUNT
	.align		4
        /*0044*/ 	.byte	0x02, 0x4a
	.zero		1
	.zero		1


	//----- nvinfo : EIATTR_EXIT_INSTR_OFFSETS
	.align		4
        /*0048*/ 	.byte	0x04, 0x1c
        /*004a*/ 	.short	(.L_15 - .L_14)


	//   ....[0]....
.L_14:
        /*004c*/ 	.word	0x000000c0


	//   ....[1]....
        /*0050*/ 	.word	0x00000180


	//   ....[2]....
        /*0054*/ 	.word	0x00000210


	//----- nvinfo : EIATTR_CRS_STACK_SIZE
	.align		4
.L_15:
        /*0058*/ 	.byte	0x04, 0x1e
        /*005a*/ 	.short	(.L_17 - .L_16)
.L_16:
        /*005c*/ 	.word	0x00000000


	//----- nvinfo : EIATTR_CBANK_PARAM_SIZE
	.align		4
.L_17:
        /*0060*/ 	.byte	0x03, 0x19
        /*0062*/ 	.short	0x0014


	//----- nvinfo : EIATTR_PARAM_CBANK
	.align		4
        /*0064*/ 	.byte	0x04, 0x0a
        /*0066*/ 	.short	(.L_19 - .L_18)
	.align		4
.L_18:
        /*0068*/ 	.word	index@(.nv.constant0._Z9compute_MP6float2S0_i)
        /*006c*/ 	.short	0x0380
        /*006e*/ 	.short	0x0014


	//----- nvinfo : EIATTR_SW_WAR
	.align		4
.L_19:
        /*0070*/ 	.byte	0x04, 0x36
        /*0072*/ 	.short	(.L_21 - .L_20)
.L_20:
        /*0074*/ 	.word	0x00000008
.L_21:


//--------------------- .nv.callgraph             --------------------------
	.section	.nv.callgraph,"",@"SHT_CUDA_CALLGRAPH"
	.align	4
	.sectionentsize	8
	.align		4
        /*0000*/ 	.word	0x00000000
	.align		4
        /*0004*/ 	.word	0xffffffff
	.align		4
        /*0008*/ 	.word	0x00000000
	.align		4
        /*000c*/ 	.word	0xfffffffe
	.align		4
        /*0010*/ 	.word	0x00000000
	.align		4
        /*0014*/ 	.word	0xfffffffd
	.align		4
        /*0018*/ 	.word	0x00000000
	.align		4
        /*001c*/ 	.word	0xfffffffc


//--------------------- .text._Z9compute_MP6float2S0_i --------------------------
	.section	.text._Z9compute_MP6float2S0_i,"ax",@progbits
	.align	128
        .global         _Z9compute_MP6float2S0_i
        .type           _Z9compute_MP6float2S0_i,@function
        .size           _Z9compute_MP6float2S0_i,(.L_x_2 - _Z9compute_MP6float2S0_i)
        .other          _Z9compute_MP6float2S0_i,@"STO_CUDA_ENTRY STV_DEFAULT"
_Z9compute_MP6float2S0_i:
.text._Z9compute_MP6float2S0_i:
[----:B------:R-:W-:Y:S01]  /*0000*/  LDC R1, c[0x0][0x37c] ;  /* 0x0000df00ff017b82 */ /* 0x000fe20000000800 */
[----:B------:R-:W0:Y:S07]  /*0010*/  S2R R0, SR_TID.X ;  /* 0x0000000000007919 */ /* 0x000e2e0000002100 */
[----:B------:R-:W0:Y:S01]  /*0020*/  LDC R3, c[0x0][0x360] ;  /* 0x0000d800ff037b82 */ /* 0x000e220000000800 */
[----:B------:R-:W1:Y:S01]  /*0030*/  LDCU UR6, c[0x0][0x390] ;  /* 0x00007200ff0677ac */ /* 0x000e620008000800 */
[----:B------:R-:W2:Y:S06]  /*0040*/  S2R R7, SR_TID.Y ;  /* 0x0000000000077919 */ /* 0x000eac0000002200 */
[----:B------:R-:W0:Y:S08]  /*0050*/  S2UR UR4, SR_CTAID.X ;  /* 0x00000000000479c3 */ /* 0x000e300000002500 */
[----:B------:R-:W2:Y:S08]  /*0060*/  S2UR UR5, SR_CTAID.Y ;  /* 0x00000000000579c3 */ /* 0x000eb00000002600 */
[----:B------:R-:W2:Y:S01]  /*0070*/  LDC R2, c[0x0][0x364] ;  /* 0x0000d900ff027b82 */ /* 0x000ea20000000800 */
[----:B0-----:R-:W-:-:S02]  /*0080*/  IMAD R0, R3, UR4, R0 ;  /* 0x0000000403007c24 */ /* 0x001fc4000f8e0200 */
[----:B--2---:R-:W-:-:S05]  /*0090*/  IMAD R7, R2, UR5, R7 ;  /* 0x0000000502077c24 */ /* 0x004fca000f8e0207 */
[----:B------:R-:W-:-:S04]  /*00a0*/  VIMNMX R2, PT, PT, R0, R7, !PT ;  /* 0x0000000700027248 */ /* 0x000fc80007fe0100 */
[----:B-1----:R-:W-:-:S13]  /*00b0*/  ISETP.GE.AND P0, PT, R2, UR6, PT ;  /* 0x0000000602007c0c */ /* 0x002fda000bf06270 */
[----:B------:R-:W-:Y:S05]  /*00c0*/  @P0 EXIT ;  /* 0x000000000000094d */ /* 0x000fea0003800000 */
[C---:B------:R-:W-:Y:S01]  /*00d0*/  ISETP.GT.U32.AND P0, PT, R7.reuse, R0, PT ;  /* 0x000000000700720c */ /* 0x040fe20003f04070 */
[----:B------:R-:W0:Y:S01]  /*00e0*/  LDCU.64 UR4, c[0x0][0x358] ;  /* 0x00006b00ff0477ac */ /* 0x000e220008000a00 */
[----:B------:R-:W-:-:S11]  /*00f0*/  IMAD R9, R7, UR6, R0 ;  /* 0x0000000607097c24 */ /* 0x000fd6000f8e0200 */
[----:B------:R-:W-:Y:S05]  /*0100*/  @!P0 BRA `(.L_x_0) ;  /* 0x0000000000208947 */ /* 0x000fea0003800000 */
[----:B------:R-:W1:Y:S01]  /*0110*/  LDC.64 R4, c[0x0][0x388] ;  /* 0x0000e200ff047b82 */ /* 0x000e620000000a00 */
[----:B------:R-:W-:-:S07]  /*0120*/  IADD3 R7, PT, PT, -R0, R7, RZ ;  /* 0x0000000700077210 */ /* 0x000fce0007ffe1ff */
[----:B------:R-:W2:Y:S01]  /*0130*/  LDC.64 R2, c[0x0][0x380] ;  /* 0x0000e000ff027b82 */ /* 0x000ea20000000a00 */
[----:B-1----:R-:W-:-:S06]  /*0140*/  IMAD.WIDE.U32 R4, R7, 0x8, R4 ;  /* 0x0000000807047825 */ /* 0x002fcc00078e0004 */
[----:B0-----:R-:W3:Y:S01]  /*0150*/  LDG.E.64 R4, desc[UR4][R4.64] ;  /* 0x0000000404047981 */ /* 0x001ee2000c1e1b00 */
[----:B--2---:R-:W-:-:S05]  /*0160*/  IMAD.WIDE R2, R9, 0x8, R2 ;  /* 0x0000000809027825 */ /* 0x004fca00078e0202 */
[----:B---3--:R-:W-:Y:S01]  /*0170*/  STG.E.64 desc[UR4][R2.64], R4 ;  /* 0x0000000402007986 */ /* 0x008fe2000c101b04 */
[----:B------:R-:W-:Y:S05]  /*0180*/  EXIT ;  /* 0x000000000000794d */ /* 0x000fea0003800000 */
.L_x_0:
[----:B------:R-:W1:Y:S01]  /*0190*/  LDC.64 R2, c[0x0][0x388] ;  /* 0x0000e200ff027b82 */ /* 0x000e620000000a00 */
[----:B------:R-:W-:-:S07]  /*01a0*/  IADD3 R7, PT, PT, R0, -R7, RZ ;  /* 0x8000000700077210 */ /* 0x000fce0007ffe0ff */
[----:B------:R-:W2:Y:S01]  /*01b0*/  LDC.64 R4, c[0x0][0x380] ;  /* 0x0000e000ff047b82 */ /* 0x000ea20000000a00 */
[----:B-1----:R-:W-:-:S06]  /*01c0*/  IMAD.WIDE.U32 R2, R7, 0x8, R2 ;  /* 0x0000000807027825 */ /* 0x002fcc00078e0002 */
[----:B0-----:R-:W3:Y:S01]  /*01d0*/  LDG.E.64 R2, desc[UR4][R2.64] ;  /* 0x0000000402027981 */ /* 0x001ee2000c1e1b00 */
[----:B--2---:R-:W-:-:S04]  /*01e0*/  IMAD.WIDE R4, R9, 0x8, R4 ;  /* 0x0000000809047825 */ /* 0x004fc800078e0204 */
[----:B---3--:R-:W-:-:S05]  /*01f0*/  FADD R3, -R3, -RZ ;  /* 0x800000ff03037221 */ /* 0x008fca0000000100 */
[----:B------:R-:W-:Y:S01]  /*0200*/  STG.E.64 desc[UR4][R4.64], R2 ;  /* 0x0000000204007986 */ /* 0x000fe2000c101b04 */
[----:B------:R-:W-:Y:S05]  /*0210*/  EXIT ;  /* 0x000000000000794d */ /* 0x000fea0003800000 */
.L_x_1:
[----:B------:R-:W-:-:S00]  /*0220*/  BRA `(.L_x_1) ;  /* 0xfffffffc00fc7947 */ /* 0x000fc0000383ffff */
[----:B------:R-:W-:-:S00]  /*0230*/  NOP ;  /* 0x0000000000007918 */ /* 0x000fc00000000000 */
        /* <DEDUP_REMOVED lines=12> */
.L_x_2:


//--------------------- .nv.shared.reserved.0     --------------------------
	.section	.nv.shared.reserved.0,"aw",@nobits
	.weak		__nv_reservedSMEM_offset_0_alias
	.size		__nv_reservedSMEM_offset_0_alias, 0, 64
	.other		__nv_reservedSMEM_offset_0_alias,@"STO_CUDA_RESERVED_SHARED STV_DEFAULT"
__nv_reservedSMEM_offset_0_alias:
	.zero		0
	.zero		64


//--------------------- .nv.constant0._Z9compute_MP6float2S0_i --------------------------
	.section	.nv.constant0._Z9compute_MP6float2S0_i,"a",@progbits
	.sectionflags	@""
	.align	4
.nv.constant0._Z9compute_MP6float2S0_i:
	.zero		916


//--------------------- SYMBOLS --------------------------

	.type		.nv.reservedSmem.offset0,@object
	.size		.nv.reservedSmem.offset0,0x4
